//
// Generated by NVIDIA NVVM Compiler
//
// Compiler Build ID: CL-36424714
// Cuda compilation tools, release 13.0, V13.0.88
// Based on NVVM 20.0.0
//

.version 9.0
.target sm_100
.address_size 64

	// .globl	_Z19bitonicSorterHalverPiii

.visible .entry _Z19bitonicSorterHalverPiii(
	.param .u64 .ptr .align 1 _Z19bitonicSorterHalverPiii_param_0,
	.param .u32 _Z19bitonicSorterHalverPiii_param_1,
	.param .u32 _Z19bitonicSorterHalverPiii_param_2
)
{
	.reg .pred 	%p<5>;
	.reg .b32 	%r<12>;
	.reg .b64 	%rd<7>;

	ld.param.u64 	%rd3, [_Z19bitonicSorterHalverPiii_param_0];
	ld.param.u32 	%r6, [_Z19bitonicSorterHalverPiii_param_1];
	ld.param.u32 	%r5, [_Z19bitonicSorterHalverPiii_param_2];
	mov.u32 	%r7, %tid.x;
	mov.u32 	%r8, %ctaid.x;
	mov.u32 	%r9, %ntid.x;
	mad.lo.s32 	%r1, %r8, %r9, %r7;
	xor.b32  	%r2, %r6, %r1;
	setp.le.s32 	%p1, %r2, %r1;
	@%p1 bra 	$L__BB0_3;
	cvta.to.global.u64 	%rd4, %rd3;
	div.s32 	%r10, %r1, %r5;
	mul.wide.s32 	%rd5, %r1, 4;
	add.s64 	%rd1, %rd4, %rd5;
	ld.global.u32 	%r3, [%rd1];
	mul.wide.s32 	%rd6, %r2, 4;
	add.s64 	%rd2, %rd4, %rd6;
	ld.global.u32 	%r4, [%rd2];
	and.b32  	%r11, %r10, 1;
	setp.eq.b32 	%p2, %r11, 1;
	setp.le.s32 	%p3, %r3, %r4;
	xor.pred  	%p4, %p3, %p2;
	@%p4 bra 	$L__BB0_3;
	st.global.u32 	[%rd1], %r4;
	st.global.u32 	[%rd2], %r3;
$L__BB0_3:
	ret;

}


// ===== COMPILED SASS (sm_100) =====

	.target	sm_100

	.elftype	@"ET_EXEC"


//--------------------- .note.nv.tkinfo           --------------------------
	.section	.note.nv.tkinfo,"",@"SHT_NOTE"
	.sectionflags	@"SHF_NOTE_NV_TKINFO"
	.tkinfo
        /*0018*/ 	.word	0x00000002
        /*0030*/ 	.string	""
        /*0030*/ 	.string	"ptxas"
        /*0030*/ 	.string	"Cuda compilation tools, release 13.0, V13.0.88"
        /*0030*/ 	.string	"Build cuda_13.0.r13.0/compiler.36424714_0"
        /*0030*/ 	.string	"-arch sm_100 -m 64 "



//--------------------- .note.nv.cuinfo           --------------------------
	.section	.note.nv.cuinfo,"",@"SHT_NOTE"
	.sectionflags	@"SHF_NOTE_NV_CUINFO"
        /*0018*/ 	.short	0x0002
        /*001a*/ 	.short	0x0064
        /*001c*/ 	.short	0x0082
	.zero		2


//--------------------- .nv.info                  --------------------------
	.section	.nv.info,"",@"SHT_CUDA_INFO"
	.align	4


	//----- nvinfo : EIATTR_REGCOUNT
	.align		4
        /*0000*/ 	.byte	0x04, 0x2f
        /*0002*/ 	.short	(.L_1 - .L_0)
	.align		4
.L_0:
        /*0004*/ 	.word	index@(_Z19bitonicSorterHalverPiii)
        /*0008*/ 	.word	0x00000012


	//----- nvinfo : EIATTR_FRAME_SIZE
	.align		4
.L_1:
        /*000c*/ 	.byte	0x04, 0x11
        /*000e*/ 	.short	(.L_3 - .L_2)
	.align		4
.L_2:
        /*0010*/ 	.word	index@(_Z19bitonicSorterHalverPiii)
        /*0014*/ 	.word	0x00000000


	//----- nvinfo : EIATTR_MIN_STACK_SIZE
	.align		4
.L_3:
        /*0018*/ 	.byte	0x04, 0x12
        /*001a*/ 	.short	(.L_5 - .L_4)
	.align		4
.L_4:
        /*001c*/ 	.word	index@(_Z19bitonicSorterHalverPiii)
        /*0020*/ 	.word	0x00000000
.L_5:


//--------------------- .nv.compat                --------------------------
	.section	.nv.compat,"",@"SHT_CUDA_COMPAT_INFO"
	.align	4
        /*0000*/ 	.byte	0x02, 0x09, 0x00, 0x00, 0x02, 0x02, 0x01, 0x00, 0x02, 0x05, 0x05, 0x00, 0x03, 0x07, 0x01, 0x01
        /*0010*/ 	.byte	0x02, 0x03, 0x00, 0x00, 0x02, 0x06, 0x01, 0x00, 0x04, 0x0b, 0x08, 0x00, 0x09, 0x00, 0x00, 0x00
        /*0020*/ 	.byte	0x00, 0x00, 0x00, 0x00


//--------------------- .nv.info._Z19bitonicSorterHalverPiii --------------------------
	.section	.nv.info._Z19bitonicSorterHalverPiii,"",@"SHT_CUDA_INFO"
	.sectionflags	@""
	.align	4


	//----- nvinfo : EIATTR_CUDA_API_VERSION
	.align		4
        /*0000*/ 	.byte	0x04, 0x37
        /*0002*/ 	.short	(.L_7 - .L_6)
.L_6:
        /*0004*/ 	.word	0x00000082


	//----- nvinfo : EIATTR_KPARAM_INFO
	.align		4
.L_7:
        /*0008*/ 	.byte	0x04, 0x17
        /*000a*/ 	.short	(.L_9 - .L_8)
.L_8:
        /*000c*/ 	.word	0x00000000
        /*0010*/ 	.short	0x0002
        /*0012*/ 	.short	0x000c
        /*0014*/ 	.byte	0x00, 0xf0, 0x11, 0x00


	//----- nvinfo : EIATTR_KPARAM_INFO
	.align		4
.L_9:
        /*0018*/ 	.byte	0x04, 0x17
        /*001a*/ 	.short	(.L_11 - .L_10)
.L_10:
        /*001c*/ 	.word	0x00000000
        /*0020*/ 	.short	0x0001
        /*0022*/ 	.short	0x0008
        /*0024*/ 	.byte	0x00, 0xf0, 0x11, 0x00


	//----- nvinfo : EIATTR_KPARAM_INFO
	.align		4
.L_11:
        /*0028*/ 	.byte	0x04, 0x17
        /*002a*/ 	.short	(.L_13 - .L_12)
.L_12:
        /*002c*/ 	.word	0x00000000
        /*0030*/ 	.short	0x0000
        /*0032*/ 	.short	0x0000
        /*0034*/ 	.byte	0x00, 0xf5, 0x21, 0x00


	//----- nvinfo : EIATTR_SPARSE_MMA_MASK
	.align		4
.L_13:
        /*0038*/ 	.byte	0x03, 0x50
        /*003a*/ 	.short	0x0000


	//----- nvinfo : EIATTR_MAXREG_COUNT
	.align		4
        /*003c*/ 	.byte	0x03, 0x1b
        /*003e*/ 	.short	0x00ff


	//----- nvinfo : EIATTR_MERCURY_ISA_VERSION
	.align		4
        /*0040*/ 	.byte	0x03, 0x5f
        /*0042*/ 	.short	0x0101


	//----- nvinfo : EIATTR_VRC_CTA_INIT_COUNT
	.align		4
        /*0044*/ 	.byte	0x02, 0x4a
	.zero		1
	.zero		1


	//----- nvinfo : EIATTR_EXIT_INSTR_OFFSETS
	.align		4
        /*0048*/ 	.byte	0x04, 0x1c
        /*004a*/ 	.short	(.L_15 - .L_14)


	//   ....[0]....
.L_14:
        /*004c*/ 	.word	0x00000080


	//   ....[1]....
        /*0050*/ 	.word	0x000002a0


	//   ....[2]....
        /*0054*/ 	.word	0x000002d0


	//----- nvinfo : EIATTR_CBANK_PARAM_SIZE
	.align		4
.L_15:
        /*0058*/ 	.byte	0x03, 0x19
        /*005a*/ 	.short	0x0010


	//----- nvinfo : EIATTR_PARAM_CBANK
	.align		4
        /*005c*/ 	.byte	0x04, 0x0a
        /*005e*/ 	.short	(.L_17 - .L_16)
	.align		4
.L_16:
        /*0060*/ 	.word	index@(.nv.constant0._Z19bitonicSorterHalverPiii)
        /*0064*/ 	.short	0x0380
        /*0066*/ 	.short	0x0010


	//----- nvinfo : EIATTR_SW_WAR
	.align		4
.L_17:
        /*0068*/ 	.byte	0x04, 0x36
        /*006a*/ 	.short	(.L_19 - .L_18)
.L_18:
        /*006c*/ 	.word	0x00000008
.L_19:


//--------------------- .nv.callgraph             --------------------------
	.section	.nv.callgraph,"",@"SHT_CUDA_CALLGRAPH"
	.align	4
	.sectionentsize	8
	.align		4
        /*0000*/ 	.word	0x00000000
	.align		4
        /*0004*/ 	.word	0xffffffff
	.align		4
        /*0008*/ 	.word	0x00000000
	.align		4
        /*000c*/ 	.word	0xfffffffe
	.align		4
        /*0010*/ 	.word	0x00000000
	.align		4
        /*0014*/ 	.word	0xfffffffd
	.align		4
        /*0018*/ 	.word	0x00000000
	.align		4
        /*001c*/ 	.word	0xfffffffc


//--------------------- .text._Z19bitonicSorterHalverPiii --------------------------
	.section	.text._Z19bitonicSorterHalverPiii,"ax",@progbits
	.align	128
        .global         _Z19bitonicSorterHalverPiii
        .type           _Z19bitonicSorterHalverPiii,@function
        .size           _Z19bitonicSorterHalverPiii,(.L_x_1 - _Z19bitonicSorterHalverPiii)
        .other          _Z19bitonicSorterHalverPiii,@"STO_CUDA_ENTRY STV_DEFAULT"
_Z19bitonicSorterHalverPiii:
.text._Z19bitonicSorterHalverPiii:
[----:B------:R-:W-:Y:S01]  /*0000*/  LDC R1, c[0x0][0x37c] ;  /* 0x0000df00ff017b82 */ /* 0x000fe20000000800 */
[----:B------:R-:W0:Y:S07]  /*0010*/  S2R R9, SR_TID.X ;  /* 0x0000000000097919 */ /* 0x000e2e0000002100 */
[----:B------:R-:W0:Y:S01]  /*0020*/  S2UR UR4, SR_CTAID.X ;  /* 0x00000000000479c3 */ /* 0x000e220000002500 */
[----:B------:R-:W1:Y:S07]  /*0030*/  LDCU UR5, c[0x0][0x388] ;  /* 0x00007100ff0577ac */ /* 0x000e6e0008000800 */
[----:B------:R-:W0:Y:S02]  /*0040*/  LDC R0, c[0x0][0x360] ;  /* 0x0000d800ff007b82 */ /* 0x000e240000000800 */
[----:B0-----:R-:W-:-:S05]  /*0050*/  IMAD R9, R0, UR4, R9 ;  /* 0x0000000400097c24 */ /* 0x001fca000f8e0209 */
[----:B-1----:R-:W-:-:S04]  /*0060*/  LOP3.LUT R0, R9, UR5, RZ, 0x3c, !PT ;  /* 0x0000000509007c12 */ /* 0x002fc8000f8e3cff */
[----:B------:R-:W-:-:S13]  /*0070*/  ISETP.GT.AND P0, PT, R0, R9, PT ;  /* 0x000000090000720c */ /* 0x000fda0003f04270 */
[----:B------:R-:W-:Y:S05]  /*0080*/  @!P0 EXIT ;  /* 0x000000000000894d */ /* 0x000fea0003800000 */
[----:B------:R-:W0:Y:S01]  /*0090*/  LDC.64 R4, c[0x0][0x380] ;  /* 0x0000e000ff047b82 */ /* 0x000e220000000a00 */
[----:B------:R-:W1:Y:S07]  /*00a0*/  LDCU.64 UR4, c[0x0][0x358] ;  /* 0x00006b00ff0477ac */ /* 0x000e6e0008000a00 */
[----:B------:R-:W2:Y:S01]  /*00b0*/  LDC R10, c[0x0][0x38c] ;  /* 0x0000e300ff0a7b82 */ /* 0x000ea20000000800 */
[----:B0-----:R-:W-:-:S04]  /*00c0*/  IMAD.WIDE R2, R9, 0x4, R4 ;  /* 0x0000000409027825 */ /* 0x001fc800078e0204 */
[----:B------:R-:W-:Y:S01]  /*00d0*/  IMAD.WIDE R4, R0, 0x4, R4 ;  /* 0x0000000400047825 */ /* 0x000fe200078e0204 */
[----:B-1----:R-:W3:Y:S04]  /*00e0*/  LDG.E R11, desc[UR4][R2.64] ;  /* 0x00000004020b7981 */ /* 0x002ee8000c1e1900 */
[----:B------:R-:W3:Y:S01]  /*00f0*/  LDG.E R8, desc[UR4][R4.64] ;  /* 0x0000000404087981 */ /* 0x000ee2000c1e1900 */
[----:B--2---:R-:W-:-:S04]  /*0100*/  IABS R13, R10 ;  /* 0x0000000a000d7213 */ /* 0x004fc80000000000 */
[----:B------:R-:W0:Y:S08]  /*0110*/  I2F.RP R0, R13 ;  /* 0x0000000d00007306 */ /* 0x000e300000209400 */
[----:B0-----:R-:W0:Y:S02]  /*0120*/  MUFU.RCP R0, R0 ;  /* 0x0000000000007308 */ /* 0x001e240000001000 */
[----:B0-----:R-:W-:-:S06]  /*0130*/  VIADD R6, R0, 0xffffffe ;  /* 0x0ffffffe00067836 */ /* 0x001fcc0000000000 */
[----:B------:R0:W1:Y:S02]  /*0140*/  F2I.FTZ.U32.TRUNC.NTZ R7, R6 ;  /* 0x0000000600077305 */ /* 0x000064000021f000 */
[----:B0-----:R-:W-:Y:S02]  /*0150*/  IMAD.MOV.U32 R6, RZ, RZ, RZ ;  /* 0x000000ffff067224 */ /* 0x001fe400078e00ff */
[----:B-1----:R-:W-:-:S04]  /*0160*/  IMAD.MOV R12, RZ, RZ, -R7 ;  /* 0x000000ffff0c7224 */ /* 0x002fc800078e0a07 */
[----:B------:R-:W-:Y:S01]  /*0170*/  IMAD R15, R12, R13, RZ ;  /* 0x0000000d0c0f7224 */ /* 0x000fe200078e02ff */
[----:B------:R-:W-:Y:S02]  /*0180*/  IABS R12, R9 ;  /* 0x00000009000c7213 */ /* 0x000fe40000000000 */
[----:B------:R-:W-:Y:S01]  /*0190*/  LOP3.LUT R9, R9, R10, RZ, 0x3c, !PT ;  /* 0x0000000a09097212 */ /* 0x000fe200078e3cff */
[----:B------:R-:W-:-:S03]  /*01a0*/  IMAD.HI.U32 R7, R7, R15, R6 ;  /* 0x0000000f07077227 */ /* 0x000fc600078e0006 */
[----:B------:R-:W-:-:S03]  /*01b0*/  ISETP.GE.AND P1, PT, R9, RZ, PT ;  /* 0x000000ff0900720c */ /* 0x000fc60003f26270 */
[----:B------:R-:W-:-:S04]  /*01c0*/  IMAD.HI.U32 R7, R7, R12, RZ ;  /* 0x0000000c07077227 */ /* 0x000fc800078e00ff */
[----:B------:R-:W-:-:S04]  /*01d0*/  IMAD.MOV R0, RZ, RZ, -R7 ;  /* 0x000000ffff007224 */ /* 0x000fc800078e0a07 */
[----:B------:R-:W-:-:S05]  /*01e0*/  IMAD R0, R13, R0, R12 ;  /* 0x000000000d007224 */ /* 0x000fca00078e020c */
[----:B------:R-:W-:-:S13]  /*01f0*/  ISETP.GT.U32.AND P2, PT, R13, R0, PT ;  /* 0x000000000d00720c */ /* 0x000fda0003f44070 */
[-C--:B------:R-:W-:Y:S01]  /*0200*/  @!P2 IADD3 R0, PT, PT, R0, -R13.reuse, RZ ;  /* 0x8000000d0000a210 */ /* 0x080fe20007ffe0ff */
[----:B------:R-:W-:Y:S01]  /*0210*/  @!P2 VIADD R7, R7, 0x1 ;  /* 0x000000010707a836 */ /* 0x000fe20000000000 */
[----:B------:R-:W-:Y:S02]  /*0220*/  ISETP.NE.AND P2, PT, R10, RZ, PT ;  /* 0x000000ff0a00720c */ /* 0x000fe40003f45270 */
[----:B------:R-:W-:-:S13]  /*0230*/  ISETP.GE.U32.AND P0, PT, R0, R13, PT ;  /* 0x0000000d0000720c */ /* 0x000fda0003f06070 */
[----:B------:R-:W-:-:S05]  /*0240*/  @P0 VIADD R7, R7, 0x1 ;  /* 0x0000000107070836 */ /* 0x000fca0000000000 */
[----:B------:R-:W-:Y:S02]  /*0250*/  @!P1 IADD3 R7, PT, PT, -R7, RZ, RZ ;  /* 0x000000ff07079210 */ /* 0x000fe40007ffe1ff */
[----:B------:R-:W-:-:S04]  /*0260*/  @!P2 LOP3.LUT R7, RZ, R10, RZ, 0x33, !PT ;  /* 0x0000000aff07a212 */ /* 0x000fc800078e33ff */
[----:B------:R-:W-:-:S04]  /*0270*/  LOP3.LUT R7, R7, 0x1, RZ, 0xc0, !PT ;  /* 0x0000000107077812 */ /* 0x000fc800078ec0ff */
[----:B------:R-:W-:-:S04]  /*0280*/  ISETP.NE.U32.AND P0, PT, R7, 0x1, PT ;  /* 0x000000010700780c */ /* 0x000fc80003f05070 */
[----:B---3--:R-:W-:-:S13]  /*0290*/  ISETP.LE.XOR P0, PT, R11, R8, !P0 ;  /* 0x000000080b00720c */ /* 0x008fda0004703a70 */
[----:B------:R-:W-:Y:S05]  /*02a0*/  @P0 EXIT ;  /* 0x000000000000094d */ /* 0x000fea0003800000 */
[----:B------:R-:W-:Y:S04]  /*02b0*/  STG.E desc[UR4][R2.64], R8 ;  /* 0x0000000802007986 */ /* 0x000fe8000c101904 */
[----:B------:R-:W-:Y:S01]  /*02c0*/  STG.E desc[UR4][R4.64], R11 ;  /* 0x0000000b04007986 */ /* 0x000fe2000c101904 */
[----:B------:R-:W-:Y:S05]  /*02d0*/  EXIT ;  /* 0x000000000000794d */ /* 0x000fea0003800000 */
.L_x_0:
[----:B------:R-:W-:-:S00]  /*02e0*/  BRA `(.L_x_0) ;  /* 0xfffffffc00fc7947 */ /* 0x000fc0000383ffff */
[----:B------:R-:W-:-:S00]  /*02f0*/  NOP ;  /* 0x0000000000007918 */ /* 0x000fc00000000000 */
        /* <DEDUP_REMOVED lines=8> */
.L_x_1:


//--------------------- .nv.shared.reserved.0     --------------------------
	.section	.nv.shared.reserved.0,"aw",@nobits
	.weak		__nv_reservedSMEM_offset_0_alias
	.size		__nv_reservedSMEM_offset_0_alias, 0, 64
	.other		__nv_reservedSMEM_offset_0_alias,@"STO_CUDA_RESERVED_SHARED STV_DEFAULT"
__nv_reservedSMEM_offset_0_alias:
	.zero		0
	.zero		64


//--------------------- .nv.constant0._Z19bitonicSorterHalverPiii --------------------------
	.section	.nv.constant0._Z19bitonicSorterHalverPiii,"a",@progbits
	.sectionflags	@""
	.align	4
.nv.constant0._Z19bitonicSorterHalverPiii:
	.zero		912


//--------------------- SYMBOLS --------------------------

	.type		.nv.reservedSmem.offset0,@object
	.size		.nv.reservedSmem.offset0,0x4
